//
// Generated by NVIDIA NVVM Compiler
//
// Compiler Build ID: CL-36424714
// Cuda compilation tools, release 13.0, V13.0.88
// Based on NVVM 20.0.0
//

.version 9.0
.target sm_100
.address_size 64

	// .globl	_Z7dkernelv
.extern .func  (.param .b32 func_retval0) vprintf
(
	.param .b64 vprintf_param_0,
	.param .b64 vprintf_param_1
)
;
.extern .shared .align 16 .b8 s[];
.global .align 1 .b8 $str[11] = {115, 32, 105, 115, 58, 32, 37, 100, 32, 10};

.visible .entry _Z7dkernelv()
{
	.local .align 8 .b8 	__local_depot0[8];
	.reg .b64 	%SP;
	.reg .b64 	%SPL;
	.reg .b32 	%r<8>;
	.reg .b64 	%rd<5>;

	mov.u64 	%SPL, __local_depot0;
	cvta.local.u64 	%SP, %SPL;
	add.u64 	%rd1, %SP, 0;
	add.u64 	%rd2, %SPL, 0;
	mov.u32 	%r1, %tid.x;
	shl.b32 	%r2, %r1, 2;
	mov.u32 	%r3, s;
	add.s32 	%r4, %r3, %r2;
	st.shared.u32 	[%r4], %r1;
	bar.sync 	0;
	ld.shared.u32 	%r5, [%r4];
	st.local.u32 	[%rd2], %r5;
	mov.u64 	%rd3, $str;
	cvta.global.u64 	%rd4, %rd3;
	{ // callseq 0, 0
	.param .b64 param0;
	st.param.b64 	[param0], %rd4;
	.param .b64 param1;
	st.param.b64 	[param1], %rd1;
	.param .b32 retval0;
	call.uni (retval0), 
	vprintf, 
	(
	param0, 
	param1
	);
	ld.param.b32 	%r6, [retval0];
	} // callseq 0
	ret;

}


// ===== COMPILED SASS (sm_100) =====

	.target	sm_100

	.elftype	@"ET_EXEC"


//--------------------- .note.nv.tkinfo           --------------------------
	.section	.note.nv.tkinfo,"",@"SHT_NOTE"
	.sectionflags	@"SHF_NOTE_NV_TKINFO"
	.tkinfo
        /*0018*/ 	.word	0x00000002
        /*0030*/ 	.string	""
        /*0030*/ 	.string	"ptxas"
        /*0030*/ 	.string	"Cuda compilation tools, release 13.0, V13.0.88"
        /*0030*/ 	.string	"Build cuda_13.0.r13.0/compiler.36424714_0"
        /*0030*/ 	.string	"-arch sm_100 -m 64 "



//--------------------- .note.nv.cuinfo           --------------------------
	.section	.note.nv.cuinfo,"",@"SHT_NOTE"
	.sectionflags	@"SHF_NOTE_NV_CUINFO"
        /*0018*/ 	.short	0x0002
        /*001a*/ 	.short	0x0064
        /*001c*/ 	.short	0x0082
	.zero		2


//--------------------- .nv.info                  --------------------------
	.section	.nv.info,"",@"SHT_CUDA_INFO"
	.align	4


	//----- nvinfo : EIATTR_REGCOUNT
	.align		4
        /*0000*/ 	.byte	0x04, 0x2f
        /*0002*/ 	.short	(.L_2 - .L_1)
	.align		4
.L_1:
        /*0004*/ 	.word	index@(_Z7dkernelv)
        /*0008*/ 	.word	0x00000018


	//----- nvinfo : EIATTR_FRAME_SIZE
	.align		4
.L_2:
        /*000c*/ 	.byte	0x04, 0x11
        /*000e*/ 	.short	(.L_4 - .L_3)
	.align		4
.L_3:
        /*0010*/ 	.word	index@(_Z7dkernelv)
        /*0014*/ 	.word	0x00000008


	//----- nvinfo : EIATTR_MIN_STACK_SIZE
	.align		4
.L_4:
        /*0018*/ 	.byte	0x04, 0x12
        /*001a*/ 	.short	(.L_6 - .L_5)
	.align		4
.L_5:
        /*001c*/ 	.word	index@(_Z7dkernelv)
        /*0020*/ 	.word	0x00000008
.L_6:


//--------------------- .nv.compat                --------------------------
	.section	.nv.compat,"",@"SHT_CUDA_COMPAT_INFO"
	.align	4
        /*0000*/ 	.byte	0x02, 0x09, 0x00, 0x00, 0x02, 0x02, 0x01, 0x00, 0x02, 0x05, 0x05, 0x00, 0x03, 0x07, 0x01, 0x01
        /*0010*/ 	.byte	0x02, 0x03, 0x00, 0x00, 0x02, 0x06, 0x01, 0x00, 0x04, 0x0b, 0x08, 0x00, 0x09, 0x00, 0x00, 0x00
        /*0020*/ 	.byte	0x00, 0x00, 0x00, 0x00


//--------------------- .nv.info._Z7dkernelv      --------------------------
	.section	.nv.info._Z7dkernelv,"",@"SHT_CUDA_INFO"
	.sectionflags	@""
	.align	4


	//----- nvinfo : EIATTR_CUDA_API_VERSION
	.align		4
        /*0000*/ 	.byte	0x04, 0x37
        /*0002*/ 	.short	(.L_8 - .L_7)
.L_7:
        /*0004*/ 	.word	0x00000082


	//----- nvinfo : EIATTR_SPARSE_MMA_MASK
	.align		4
.L_8:
        /*0008*/ 	.byte	0x03, 0x50
        /*000a*/ 	.short	0x0000


	//----- nvinfo : EIATTR_MAXREG_COUNT
	.align		4
        /*000c*/ 	.byte	0x03, 0x1b
        /*000e*/ 	.short	0x00ff


	//----- nvinfo : EIATTR_NUM_BARRIERS
	.align		4
        /*0010*/ 	.byte	0x02, 0x4c
        /*0012*/ 	.byte	0x01
	.zero		1


	//----- nvinfo : EIATTR_EXTERNS
	.align		4
        /*0014*/ 	.byte	0x04, 0x0f
        /*0016*/ 	.short	(.L_10 - .L_9)


	//   ....[0]....
	.align		4
.L_9:
        /*0018*/ 	.word	index@(vprintf)


	//----- nvinfo : EIATTR_MERCURY_ISA_VERSION
	.align		4
.L_10:
        /*001c*/ 	.byte	0x03, 0x5f
        /*001e*/ 	.short	0x0101


	//----- nvinfo : EIATTR_VRC_CTA_INIT_COUNT
	.align		4
        /*0020*/ 	.byte	0x02, 0x4a
	.zero		1
	.zero		1


	//----- nvinfo : EIATTR_SYSCALL_OFFSETS
	.align		4
        /*0024*/ 	.byte	0x04, 0x46
        /*0026*/ 	.short	(.L_12 - .L_11)


	//   ....[0]....
.L_11:
        /*0028*/ 	.word	0x00000150


	//----- nvinfo : EIATTR_EXIT_INSTR_OFFSETS
	.align		4
.L_12:
        /*002c*/ 	.byte	0x04, 0x1c
        /*002e*/ 	.short	(.L_14 - .L_13)


	//   ....[0]....
.L_13:
        /*0030*/ 	.word	0x00000160


	//----- nvinfo : EIATTR_SW_WAR
	.align		4
.L_14:
        /*0034*/ 	.byte	0x04, 0x36
        /*0036*/ 	.short	(.L_16 - .L_15)
.L_15:
        /*0038*/ 	.word	0x00000008
.L_16:


//--------------------- .nv.callgraph             --------------------------
	.section	.nv.callgraph,"",@"SHT_CUDA_CALLGRAPH"
	.align	4
	.sectionentsize	8
	.align		4
        /*0000*/ 	.word	0x00000000
	.align		4
        /*0004*/ 	.word	0xffffffff
	.align		4
        /*0008*/ 	.word	index@(_Z7dkernelv)
	.align		4
        /*000c*/ 	.word	index@(vprintf)
	.align		4
        /*0010*/ 	.word	0x00000000
	.align		4
        /*0014*/ 	.word	0xfffffffe
	.align		4
        /*0018*/ 	.word	0x00000000
	.align		4
        /*001c*/ 	.word	0xfffffffd
	.align		4
        /*0020*/ 	.word	0x00000000
	.align		4
        /*0024*/ 	.word	0xfffffffc


//--------------------- .nv.constant4             --------------------------
	.section	.nv.constant4,"a",@progbits
	.align	8
	.align		8
.nv.constant4:
        /*0000*/ 	.dword	vprintf
	.align		8
        /*0008*/ 	.dword	$str


//--------------------- .text._Z7dkernelv         --------------------------
	.section	.text._Z7dkernelv,"ax",@progbits
	.align	128
        .global         _Z7dkernelv
        .type           _Z7dkernelv,@function
        .size           _Z7dkernelv,(.L_x_2 - _Z7dkernelv)
        .other          _Z7dkernelv,@"STO_CUDA_ENTRY STV_DEFAULT"
_Z7dkernelv:
.text._Z7dkernelv:
[----:B------:R-:W0:Y:S01]  /*0000*/  LDC R1, c[0x0][0x37c] ;  /* 0x0000df00ff017b82 */ /* 0x000e220000000800 */
[----:B------:R-:W1:Y:S07]  /*0010*/  S2R R5, SR_TID.X ;  /* 0x0000000000057919 */ /* 0x000e6e0000002100 */
[----:B------:R-:W2:Y:S01]  /*0020*/  S2UR UR5, SR_CgaCtaId ;  /* 0x00000000000579c3 */ /* 0x000ea20000008800 */
[----:B------:R-:W-:Y:S01]  /*0030*/  UMOV UR4, 0x400 ;  /* 0x0000040000047882 */ /* 0x000fe20000000000 */
[----:B0-----:R-:W-:Y:S01]  /*0040*/  VIADD R1, R1, 0xfffffff8 ;  /* 0xfffffff801017836 */ /* 0x001fe20000000000 */
[----:B------:R-:W-:Y:S01]  /*0050*/  MOV R3, 0x0 ;  /* 0x0000000000037802 */ /* 0x000fe20000000f00 */
[----:B------:R-:W0:Y:S04]  /*0060*/  LDCU.64 UR6, c[0x4][0x8] ;  /* 0x01000100ff0677ac */ /* 0x000e280008000a00 */
[----:B------:R3:W4:Y:S01]  /*0070*/  LDC.64 R8, c[0x4][R3] ;  /* 0x0100000003087b82 */ /* 0x0007220000000a00 */
[----:B0-----:R-:W-:Y:S01]  /*0080*/  IMAD.U32 R4, RZ, RZ, UR6 ;  /* 0x00000006ff047e24 */ /* 0x001fe2000f8e00ff */
[----:B--2---:R-:W-:Y:S01]  /*0090*/  ULEA UR4, UR5, UR4, 0x18 ;  /* 0x0000000405047291 */ /* 0x004fe2000f8ec0ff */
[----:B------:R-:W0:Y:S05]  /*00a0*/  LDCU UR5, c[0x0][0x2fc] ;  /* 0x00005f80ff0577ac */ /* 0x000e2a0008000800 */
[----:B-1----:R-:W-:-:S05]  /*00b0*/  LEA R0, R5, UR4, 0x2 ;  /* 0x0000000405007c11 */ /* 0x002fca000f8e10ff */
[----:B------:R-:W1:Y:S01]  /*00c0*/  LDCU UR4, c[0x0][0x2f8] ;  /* 0x00005f00ff0477ac */ /* 0x000e620008000800 */
[----:B------:R2:W-:Y:S01]  /*00d0*/  STS [R0], R5 ;  /* 0x0000000500007388 */ /* 0x0005e20000000800 */
[----:B------:R-:W-:Y:S01]  /*00e0*/  BAR.SYNC.DEFER_BLOCKING 0x0 ;  /* 0x0000000000007b1d */ /* 0x000fe20000010000 */
[----:B--2---:R-:W-:Y:S01]  /*00f0*/  IMAD.U32 R5, RZ, RZ, UR7 ;  /* 0x00000007ff057e24 */ /* 0x004fe2000f8e00ff */
[----:B-1----:R-:W-:-:S05]  /*0100*/  IADD3 R6, P0, PT, R1, UR4, RZ ;  /* 0x0000000401067c10 */ /* 0x002fca000ff1e0ff */
[----:B0-----:R-:W-:Y:S01]  /*0110*/  IMAD.X R7, RZ, RZ, UR5, P0 ;  /* 0x00000005ff077e24 */ /* 0x001fe200080e06ff */
[----:B------:R-:W0:Y:S04]  /*0120*/  LDS R2, [R0] ;  /* 0x0000000000027984 */ /* 0x000e280000000800 */
[----:B0---4-:R3:W-:Y:S03]  /*0130*/  STL [R1], R2 ;  /* 0x0000000201007387 */ /* 0x0117e60000100800 */
[----:B------:R-:W-:-:S07]  /*0140*/  LEPC R20, `(.L_x_0) ;  /* 0x000000001014794e */ /* 0x000fce0000000000 */
[----:B---3--:R-:W-:Y:S05]  /*0150*/  CALL.ABS.NOINC R8 ;  /* 0x0000000008007343 */ /* 0x008fea0003c00000 */
.L_x_0:
[----:B------:R-:W-:Y:S05]  /*0160*/  EXIT ;  /* 0x000000000000794d */ /* 0x000fea0003800000 */
.L_x_1:
[----:B------:R-:W-:-:S00]  /*0170*/  BRA `(.L_x_1) ;  /* 0xfffffffc00fc7947 */ /* 0x000fc0000383ffff */
[----:B------:R-:W-:-:S00]  /*0180*/  NOP ;  /* 0x0000000000007918 */ /* 0x000fc00000000000 */
[----:B------:R-:W-:-:S00]  /*0190*/  NOP ;  /* 0x0000000000007918 */ /* 0x000fc00000000000 */
[----:B------:R-:W-:-:S00]  /*01a0*/  NOP ;  /* 0x0000000000007918 */ /* 0x000fc00000000000 */
[----:B------:R-:W-:-:S00]  /*01b0*/  NOP ;  /* 0x0000000000007918 */ /* 0x000fc00000000000 */
[----:B------:R-:W-:-:S00]  /*01c0*/  NOP ;  /* 0x0000000000007918 */ /* 0x000fc00000000000 */
[----:B------:R-:W-:-:S00]  /*01d0*/  NOP ;  /* 0x0000000000007918 */ /* 0x000fc00000000000 */
[----:B------:R-:W-:-:S00]  /*01e0*/  NOP ;  /* 0x0000000000007918 */ /* 0x000fc00000000000 */
[----:B------:R-:W-:-:S00]  /*01f0*/  NOP ;  /* 0x0000000000007918 */ /* 0x000fc00000000000 */
.L_x_2:


//--------------------- .nv.global.init           --------------------------
	.section	.nv.global.init,"aw",@progbits
.nv.global.init:
	.type		$str,@object
	.size		$str,(.L_0 - $str)
$str:
        /*0000*/ 	.byte	0x73, 0x20, 0x69, 0x73, 0x3a, 0x20, 0x25, 0x64, 0x20, 0x0a, 0x00
.L_0:


//--------------------- .nv.shared._Z7dkernelv    --------------------------
	.section	.nv.shared._Z7dkernelv,"aw",@nobits
	.sectionflags	@""
	.align	16
	.zero		1024


//--------------------- .nv.shared.reserved.0     --------------------------
	.section	.nv.shared.reserved.0,"aw",@nobits
	.weak		__nv_reservedSMEM_offset_0_alias
	.size		__nv_reservedSMEM_offset_0_alias, 0, 64
	.other		__nv_reservedSMEM_offset_0_alias,@"STO_CUDA_RESERVED_SHARED STV_DEFAULT"
__nv_reservedSMEM_offset_0_alias:
	.zero		0
	.zero		64


//--------------------- .nv.constant0._Z7dkernelv --------------------------
	.section	.nv.constant0._Z7dkernelv,"a",@progbits
	.sectionflags	@""
	.align	4
.nv.constant0._Z7dkernelv:
	.zero		896


//--------------------- SYMBOLS --------------------------

	.type		.nv.reservedSmem.offset0,@object
	.size		.nv.reservedSmem.offset0,0x4
	.type		.nv.reservedSmem.cap,@object
	.size		.nv.reservedSmem.cap,0x4
	.type		vprintf,@function
